	.headerflags	@"EF_CUDA_TEXMODE_UNIFIED EF_CUDA_64BIT_ADDRESS EF_CUDA_ACCELERATORS EF_CUDA_SM90 EF_CUDA_VIRTUAL_SM(EF_CUDA_SM90)"
	.elftype	@"ET_EXEC"


//--------------------- .nv.info                  --------------------------
	.section	.nv.info,"",@"SHT_CUDA_INFO"
	.align	4


	//----- nvinfo : EIATTR_REGCOUNT
	.align		4
        /*0000*/ 	.byte	0x04, 0x2f
        /*0002*/ 	.short	(.L_1 - .L_0)
	.align		4
.L_0:
        /*0004*/ 	.word	index@(triton_poi_fused_convolution_14)
        /*0008*/ 	.word	0x0000000c


	//----- nvinfo : EIATTR_MIN_STACK_SIZE
	.align		4
.L_1:
        /*000c*/ 	.byte	0x04, 0x12
        /*000e*/ 	.short	(.L_3 - .L_2)
	.align		4
.L_2:
        /*0010*/ 	.word	index@(triton_poi_fused_convolution_14)
        /*0014*/ 	.word	0x00000000


	//----- nvinfo : EIATTR_FRAME_SIZE
	.align		4
.L_3:
        /*0018*/ 	.byte	0x04, 0x11
        /*001a*/ 	.short	(.L_5 - .L_4)
	.align		4
.L_4:
        /*001c*/ 	.word	index@(triton_poi_fused_convolution_14)
        /*0020*/ 	.word	0x00000000


	//----- nvinfo : EIATTR_MIN_STACK_SIZE
	.align		4
.L_5:
        /*0024*/ 	.byte	0x04, 0x12
        /*0026*/ 	.short	(.L_7 - .L_6)
	.align		4
.L_6:
        /*0028*/ 	.word	index@(triton_poi_fused_convolution_14)
        /*002c*/ 	.word	0x00000000
.L_7:


//--------------------- .nv.info.triton_poi_fused_convolution_14 --------------------------
	.section	.nv.info.triton_poi_fused_convolution_14,"",@"SHT_CUDA_INFO"
	.sectionflags	@""
	.align	4


	//----- nvinfo : EIATTR_CUDA_API_VERSION
	.align		4
        /*0000*/ 	.byte	0x04, 0x37
        /*0002*/ 	.short	(.L_9 - .L_8)
.L_8:
        /*0004*/ 	.word	0x0000007c


	//----- nvinfo : EIATTR_KPARAM_INFO
	.align		4
.L_9:
        /*0008*/ 	.byte	0x04, 0x17
        /*000a*/ 	.short	(.L_11 - .L_10)
.L_10:
        /*000c*/ 	.word	0x00000000
        /*0010*/ 	.short	0x0002
        /*0012*/ 	.short	0x0010
        /*0014*/ 	.byte	0x00, 0xf0, 0x11, 0x00


	//----- nvinfo : EIATTR_KPARAM_INFO
	.align		4
.L_11:
        /*0018*/ 	.byte	0x04, 0x17
        /*001a*/ 	.short	(.L_13 - .L_12)
.L_12:
        /*001c*/ 	.word	0x00000000
        /*0020*/ 	.short	0x0001
        /*0022*/ 	.short	0x0008
        /*0024*/ 	.byte	0x00, 0xf4, 0x21, 0x00


	//----- nvinfo : EIATTR_KPARAM_INFO
	.align		4
.L_13:
        /*0028*/ 	.byte	0x04, 0x17
        /*002a*/ 	.short	(.L_15 - .L_14)
.L_14:
        /*002c*/ 	.word	0x00000000
        /*0030*/ 	.short	0x0000
        /*0032*/ 	.short	0x0000
        /*0034*/ 	.byte	0x00, 0xf4, 0x21, 0x00


	//----- nvinfo : EIATTR_SPARSE_MMA_MASK
	.align		4
.L_15:
        /*0038*/ 	.byte	0x03, 0x50
        /*003a*/ 	.short	0x0000


	//----- nvinfo : EIATTR_MAXREG_COUNT
	.align		4
        /*003c*/ 	.byte	0x03, 0x1b
        /*003e*/ 	.short	0x00ff


	//----- nvinfo : EIATTR_EXIT_INSTR_OFFSETS
	.align		4
        /*0040*/ 	.byte	0x04, 0x1c
        /*0042*/ 	.short	(.L_17 - .L_16)


	//   ....[0]....
.L_16:
        /*0044*/ 	.word	0x00000170


	//   ....[1]....
        /*0048*/ 	.word	0x00000190


	//----- nvinfo : EIATTR_REQNTID
	.align		4
.L_17:
        /*004c*/ 	.byte	0x04, 0x10
        /*004e*/ 	.short	(.L_19 - .L_18)
.L_18:
        /*0050*/ 	.word	0x00000080
        /*0054*/ 	.word	0x00000001
        /*0058*/ 	.word	0x00000001


	//----- nvinfo : EIATTR_CBANK_PARAM_SIZE
	.align		4
.L_19:
        /*005c*/ 	.byte	0x03, 0x19
        /*005e*/ 	.short	0x0014


	//----- nvinfo : EIATTR_PARAM_CBANK
	.align		4
        /*0060*/ 	.byte	0x04, 0x0a
        /*0062*/ 	.short	(.L_21 - .L_20)
	.align		4
.L_20:
        /*0064*/ 	.word	index@(.nv.constant0.triton_poi_fused_convolution_14)
        /*0068*/ 	.short	0x0210
        /*006a*/ 	.short	0x0014


	//----- nvinfo : EIATTR_SW_WAR
	.align		4
.L_21:
        /*006c*/ 	.byte	0x04, 0x36
        /*006e*/ 	.short	(.L_23 - .L_22)
.L_22:
        /*0070*/ 	.word	0x00000008
.L_23:


//--------------------- .nv.callgraph             --------------------------
	.section	.nv.callgraph,"",@"SHT_CUDA_CALLGRAPH"
	.align	4
	.sectionentsize	8
	.align		4
        /*0000*/ 	.word	0x00000000
	.align		4
        /*0004*/ 	.word	0xffffffff
	.align		4
        /*0008*/ 	.word	0x00000000
	.align		4
        /*000c*/ 	.word	0xfffffffe
	.align		4
        /*0010*/ 	.word	0x00000000
	.align		4
        /*0014*/ 	.word	0xfffffffd
	.align		4
        /*0018*/ 	.word	0x00000000
	.align		4
        /*001c*/ 	.word	0xfffffffc


//--------------------- .text.triton_poi_fused_convolution_14 --------------------------
	.section	.text.triton_poi_fused_convolution_14,"ax",@progbits
	.align	128
        .global         triton_poi_fused_convolution_14
        .type           triton_poi_fused_convolution_14,@function
        .size           triton_poi_fused_convolution_14,(.L_x_1 - triton_poi_fused_convolution_14)
        .other          triton_poi_fused_convolution_14,@"STO_CUDA_ENTRY STV_DEFAULT"
triton_poi_fused_convolution_14:
.text.triton_poi_fused_convolution_14:
[----:B------:R-:W0:Y:S02]  /*0000*/  LDC R1, c[0x0][0x28] ;  /* 0x00000a00ff017b82 */ /* 0x000e240000000800 */
[----:B------:R-:W1:Y:S01]  /*0010*/  S2R R0, SR_TID.X ;  /* 0x0000000000007919 */ /* 0x000e620000002100 */
[----:B------:R-:W2:Y:S01]  /*0020*/  LDC.64 R2, c[0x0][0x210] ;  /* 0x00008400ff027b82 */ /* 0x000ea20000000a00 */
[----:B------:R-:W-:Y:S01]  /*0030*/  ULDC.64 UR4, c[0x0][0x208] ;  /* 0x0000820000047ab9 */ /* 0x000fe20000000a00 */
[----:B------:R-:W3:Y:S06]  /*0040*/  S2R R7, SR_CTAID.X ;  /* 0x0000000000077919 */ /* 0x000eec0000002500 */
[----:B------:R-:W4:Y:S01]  /*0050*/  LDC.64 R4, c[0x0][0x218] ;  /* 0x00008600ff047b82 */ /* 0x000f220000000a00 */
[----:B-1----:R-:W-:Y:S01]  /*0060*/  IMAD.SHL.U32 R0, R0, 0x2, RZ ;  /* 0x0000000200007824 */ /* 0x002fe200078e00ff */
[----:B---3--:R-:W-:-:S04]  /*0070*/  SHF.R.S32.HI R6, RZ, 0x17, R7 ;  /* 0x00000017ff067819 */ /* 0x008fc80000011407 */
[----:B------:R-:W-:-:S05]  /*0080*/  LOP3.LUT R0, R0, 0xfe, RZ, 0xc0, !PT ;  /* 0x000000fe00007812 */ /* 0x000fca00078ec0ff */
[----:B------:R-:W-:Y:S01]  /*0090*/  IMAD R7, R7, 0x100, R0 ;  /* 0x0000010007077824 */ /* 0x000fe200078e0200 */
[----:B------:R-:W-:-:S03]  /*00a0*/  SGXT R0, R6, 0x1 ;  /* 0x000000010600781a */ /* 0x000fc60000000200 */
[C---:B--2---:R-:W-:Y:S01]  /*00b0*/  IMAD.WIDE R2, R7.reuse, 0x4, R2 ;  /* 0x0000000407027825 */ /* 0x044fe200078e0202 */
[----:B------:R-:W-:Y:S02]  /*00c0*/  LEA.HI R0, R0, R7, RZ, 0x8 ;  /* 0x0000000700007211 */ /* 0x000fe400078f40ff */
[----:B------:R-:W-:Y:S02]  /*00d0*/  ISETP.GE.AND P0, PT, R7, 0x400, PT ;  /* 0x000004000700780c */ /* 0x000fe40003f06270 */
[----:B------:R-:W-:-:S05]  /*00e0*/  LOP3.LUT R0, R0, 0xffffff00, RZ, 0xc0, !PT ;  /* 0xffffff0000007812 */ /* 0x000fca00078ec0ff */
[----:B------:R-:W-:Y:S01]  /*00f0*/  IMAD.IADD R9, R7, 0x1, -R0 ;  /* 0x0000000107097824 */ /* 0x000fe200078e0a00 */
[----:B------:R-:W-:-:S03]  /*0100*/  CS2R R6, SRZ ;  /* 0x0000000000067805 */ /* 0x000fc6000001ff00 */
[----:B----4-:R-:W-:Y:S01]  /*0110*/  IMAD.WIDE R4, R9, 0x4, R4 ;  /* 0x0000000409047825 */ /* 0x010fe200078e0204 */
[----:B------:R-:W-:Y:S02]  /*0120*/  CS2R R8, SRZ ;  /* 0x0000000000087805 */ /* 0x000fe4000001ff00 */
[----:B------:R-:W2:Y:S04]  /*0130*/  @!P0 LDG.E.64 R6, desc[UR4][R2.64] ;  /* 0x0000000402068981 */ /* 0x000ea8000c1e1b00 */
[----:B------:R-:W2:Y:S02]  /*0140*/  @!P0 LDG.E.EL.64 R8, desc[UR4][R4.64] ;  /* 0x0000000404088981 */ /* 0x000ea4000c2e1b00 */
[----:B--2---:R-:W-:Y:S01]  /*0150*/  FADD R6, R8, R6 ;  /* 0x0000000608067221 */ /* 0x004fe20000000000 */
[----:B------:R-:W-:Y:S01]  /*0160*/  FADD R7, R9, R7 ;  /* 0x0000000709077221 */ /* 0x000fe20000000000 */
[----:B------:R-:W-:Y:S06]  /*0170*/  @P0 EXIT ;  /* 0x000000000000094d */ /* 0x000fec0003800000 */
[----:B------:R-:W-:Y:S01]  /*0180*/  STG.E.64 desc[UR4][R2.64], R6 ;  /* 0x0000000602007986 */ /* 0x000fe2000c101b04 */
[----:B------:R-:W-:Y:S05]  /*0190*/  EXIT ;  /* 0x000000000000794d */ /* 0x000fea0003800000 */
.L_x_0:
[----:B------:R-:W-:-:S00]  /*01a0*/  BRA `(.L_x_0) ;  /* 0xfffffffc00fc7947 */ /* 0x000fc0000383ffff */
[----:B------:R-:W-:-:S00]  /*01b0*/  NOP ;  /* 0x0000000000007918 */ /* 0x000fc00000000000 */
        /* <DEDUP_REMOVED lines=12> */
.L_x_1:


//--------------------- .nv.constant0.triton_poi_fused_convolution_14 --------------------------
	.section	.nv.constant0.triton_poi_fused_convolution_14,"a",@progbits
	.sectionflags	@""
	.align	4
.nv.constant0.triton_poi_fused_convolution_14:
	.zero		548
